//
// Generated by NVIDIA NVVM Compiler
//
// Compiler Build ID: CL-36424714
// Cuda compilation tools, release 13.0, V13.0.88
// Based on NVVM 20.0.0
//

.version 9.0
.target sm_100
.address_size 64

	// .globl	_Z10compute_piPfl
// _ZZ10compute_piPflE3sum has been demoted

.visible .entry _Z10compute_piPfl(
	.param .u64 .ptr .align 1 _Z10compute_piPfl_param_0,
	.param .u64 _Z10compute_piPfl_param_1
)
{
	.reg .pred 	%p<5>;
	.reg .b32 	%r<11>;
	.reg .b32 	%f<5>;
	.reg .b64 	%rd<6>;
	.reg .b64 	%fd<9>;
	// demoted variable
	.shared .align 4 .f32 _ZZ10compute_piPflE3sum;
	ld.param.u64 	%rd1, [_Z10compute_piPfl_param_0];
	ld.param.u64 	%rd2, [_Z10compute_piPfl_param_1];
	mov.u32 	%r1, %tid.x;
	setp.ne.s32 	%p1, %r1, 0;
	@%p1 bra 	$L__BB0_2;
	mov.b32 	%r7, 0;
	st.shared.u32 	[_ZZ10compute_piPflE3sum], %r7;
$L__BB0_2:
	mov.u32 	%r8, %ctaid.x;
	mov.u32 	%r2, %ntid.x;
	mad.lo.s32 	%r10, %r8, %r2, %r1;
	cvt.s64.s32 	%rd3, %r10;
	setp.le.s64 	%p2, %rd2, %rd3;
	@%p2 bra 	$L__BB0_5;
	cvt.rn.f64.s64 	%fd2, %rd2;
	rcp.rn.f64 	%fd1, %fd2;
	mov.u32 	%r9, %nctaid.x;
	mul.lo.s32 	%r4, %r2, %r9;
$L__BB0_4:
	cvt.rn.f64.s32 	%fd3, %r10;
	add.f64 	%fd4, %fd3, 0dBFE0000000000000;
	mul.f64 	%fd5, %fd1, %fd4;
	fma.rn.f64 	%fd6, %fd5, %fd5, 0d3FF0000000000000;
	mov.f64 	%fd7, 0d4010000000000000;
	div.rn.f64 	%fd8, %fd7, %fd6;
	cvt.rn.f32.f64 	%f1, %fd8;
	atom.shared.add.f32 	%f2, [_ZZ10compute_piPflE3sum], %f1;
	add.s32 	%r10, %r10, %r4;
	cvt.s64.s32 	%rd4, %r10;
	setp.gt.s64 	%p3, %rd2, %rd4;
	@%p3 bra 	$L__BB0_4;
$L__BB0_5:
	setp.ne.s32 	%p4, %r1, 0;
	bar.sync 	0;
	@%p4 bra 	$L__BB0_7;
	ld.shared.f32 	%f3, [_ZZ10compute_piPflE3sum];
	cvta.to.global.u64 	%rd5, %rd1;
	atom.global.add.f32 	%f4, [%rd5], %f3;
$L__BB0_7:
	ret;

}


// ===== COMPILED SASS (sm_100) =====

	.target	sm_100

	.elftype	@"ET_EXEC"


//--------------------- .note.nv.tkinfo           --------------------------
	.section	.note.nv.tkinfo,"",@"SHT_NOTE"
	.sectionflags	@"SHF_NOTE_NV_TKINFO"
	.tkinfo
        /*0018*/ 	.word	0x00000002
        /*0030*/ 	.string	""
        /*0030*/ 	.string	"ptxas"
        /*0030*/ 	.string	"Cuda compilation tools, release 13.0, V13.0.88"
        /*0030*/ 	.string	"Build cuda_13.0.r13.0/compiler.36424714_0"
        /*0030*/ 	.string	"-arch sm_100 -m 64 "



//--------------------- .note.nv.cuinfo           --------------------------
	.section	.note.nv.cuinfo,"",@"SHT_NOTE"
	.sectionflags	@"SHF_NOTE_NV_CUINFO"
        /*0018*/ 	.short	0x0002
        /*001a*/ 	.short	0x0064
        /*001c*/ 	.short	0x0082
	.zero		2


//--------------------- .nv.info                  --------------------------
	.section	.nv.info,"",@"SHT_CUDA_INFO"
	.align	4


	//----- nvinfo : EIATTR_REGCOUNT
	.align		4
        /*0000*/ 	.byte	0x04, 0x2f
        /*0002*/ 	.short	(.L_1 - .L_0)
	.align		4
.L_0:
        /*0004*/ 	.word	index@(_Z10compute_piPfl)
        /*0008*/ 	.word	0x00000019


	//----- nvinfo : EIATTR_FRAME_SIZE
	.align		4
.L_1:
        /*000c*/ 	.byte	0x04, 0x11
        /*000e*/ 	.short	(.L_3 - .L_2)
	.align		4
.L_2:
        /*0010*/ 	.word	index@($__internal_1_$__cuda_sm20_div_rn_f64_full)
        /*0014*/ 	.word	0x00000000


	//----- nvinfo : EIATTR_FRAME_SIZE
	.align		4
.L_3:
        /*0018*/ 	.byte	0x04, 0x11
        /*001a*/ 	.short	(.L_5 - .L_4)
	.align		4
.L_4:
        /*001c*/ 	.word	index@($__internal_0_$__cuda_sm20_dblrcp_rn_slowpath_v3)
        /*0020*/ 	.word	0x00000000


	//----- nvinfo : EIATTR_FRAME_SIZE
	.align		4
.L_5:
        /*0024*/ 	.byte	0x04, 0x11
        /*0026*/ 	.short	(.L_7 - .L_6)
	.align		4
.L_6:
        /*0028*/ 	.word	index@(_Z10compute_piPfl)
        /*002c*/ 	.word	0x00000000


	//----- nvinfo : EIATTR_MIN_STACK_SIZE
	.align		4
.L_7:
        /*0030*/ 	.byte	0x04, 0x12
        /*0032*/ 	.short	(.L_9 - .L_8)
	.align		4
.L_8:
        /*0034*/ 	.word	index@(_Z10compute_piPfl)
        /*0038*/ 	.word	0x00000000
.L_9:


//--------------------- .nv.compat                --------------------------
	.section	.nv.compat,"",@"SHT_CUDA_COMPAT_INFO"
	.align	4
        /*0000*/ 	.byte	0x02, 0x09, 0x00, 0x00, 0x02, 0x02, 0x01, 0x00, 0x02, 0x05, 0x05, 0x00, 0x03, 0x07, 0x01, 0x01
        /*0010*/ 	.byte	0x02, 0x03, 0x00, 0x00, 0x02, 0x06, 0x01, 0x00, 0x04, 0x0b, 0x08, 0x00, 0x01, 0x00, 0x00, 0x00
        /*0020*/ 	.byte	0x00, 0x00, 0x00, 0x00


//--------------------- .nv.info._Z10compute_piPfl --------------------------
	.section	.nv.info._Z10compute_piPfl,"",@"SHT_CUDA_INFO"
	.sectionflags	@""
	.align	4


	//----- nvinfo : EIATTR_CUDA_API_VERSION
	.align		4
        /*0000*/ 	.byte	0x04, 0x37
        /*0002*/ 	.short	(.L_11 - .L_10)
.L_10:
        /*0004*/ 	.word	0x00000082


	//----- nvinfo : EIATTR_KPARAM_INFO
	.align		4
.L_11:
        /*0008*/ 	.byte	0x04, 0x17
        /*000a*/ 	.short	(.L_13 - .L_12)
.L_12:
        /*000c*/ 	.word	0x00000000
        /*0010*/ 	.short	0x0001
        /*0012*/ 	.short	0x0008
        /*0014*/ 	.byte	0x00, 0xf0, 0x21, 0x00


	//----- nvinfo : EIATTR_KPARAM_INFO
	.align		4
.L_13:
        /*0018*/ 	.byte	0x04, 0x17
        /*001a*/ 	.short	(.L_15 - .L_14)
.L_14:
        /*001c*/ 	.word	0x00000000
        /*0020*/ 	.short	0x0000
        /*0022*/ 	.short	0x0000
        /*0024*/ 	.byte	0x00, 0xf5, 0x21, 0x00


	//----- nvinfo : EIATTR_SPARSE_MMA_MASK
	.align		4
.L_15:
        /*0028*/ 	.byte	0x03, 0x50
        /*002a*/ 	.short	0x0000


	//----- nvinfo : EIATTR_MAXREG_COUNT
	.align		4
        /*002c*/ 	.byte	0x03, 0x1b
        /*002e*/ 	.short	0x00ff


	//----- nvinfo : EIATTR_NUM_BARRIERS
	.align		4
        /*0030*/ 	.byte	0x02, 0x4c
        /*0032*/ 	.byte	0x01
	.zero		1


	//----- nvinfo : EIATTR_MERCURY_ISA_VERSION
	.align		4
        /*0034*/ 	.byte	0x03, 0x5f
        /*0036*/ 	.short	0x0101


	//----- nvinfo : EIATTR_VRC_CTA_INIT_COUNT
	.align		4
        /*0038*/ 	.byte	0x02, 0x4a
	.zero		1
	.zero		1


	//----- nvinfo : EIATTR_EXIT_INSTR_OFFSETS
	.align		4
        /*003c*/ 	.byte	0x04, 0x1c
        /*003e*/ 	.short	(.L_17 - .L_16)


	//   ....[0]....
.L_16:
        /*0040*/ 	.word	0x00000490


	//   ....[1]....
        /*0044*/ 	.word	0x00000510


	//----- nvinfo : EIATTR_CRS_STACK_SIZE
	.align		4
.L_17:
        /*0048*/ 	.byte	0x04, 0x1e
        /*004a*/ 	.short	(.L_19 - .L_18)
.L_18:
        /*004c*/ 	.word	0x00000000


	//----- nvinfo : EIATTR_CBANK_PARAM_SIZE
	.align		4
.L_19:
        /*0050*/ 	.byte	0x03, 0x19
        /*0052*/ 	.short	0x0010


	//----- nvinfo : EIATTR_PARAM_CBANK
	.align		4
        /*0054*/ 	.byte	0x04, 0x0a
        /*0056*/ 	.short	(.L_21 - .L_20)
	.align		4
.L_20:
        /*0058*/ 	.word	index@(.nv.constant0._Z10compute_piPfl)
        /*005c*/ 	.short	0x0380
        /*005e*/ 	.short	0x0010


	//----- nvinfo : EIATTR_SW_WAR
	.align		4
.L_21:
        /*0060*/ 	.byte	0x04, 0x36
        /*0062*/ 	.short	(.L_23 - .L_22)
.L_22:
        /*0064*/ 	.word	0x00000008
.L_23:


//--------------------- .nv.callgraph             --------------------------
	.section	.nv.callgraph,"",@"SHT_CUDA_CALLGRAPH"
	.align	4
	.sectionentsize	8
	.align		4
        /*0000*/ 	.word	0x00000000
	.align		4
        /*0004*/ 	.word	0xffffffff
	.align		4
        /*0008*/ 	.word	0x00000000
	.align		4
        /*000c*/ 	.word	0xfffffffe
	.align		4
        /*0010*/ 	.word	0x00000000
	.align		4
        /*0014*/ 	.word	0xfffffffd
	.align		4
        /*0018*/ 	.word	0x00000000
	.align		4
        /*001c*/ 	.word	0xfffffffc


//--------------------- .text._Z10compute_piPfl   --------------------------
	.section	.text._Z10compute_piPfl,"ax",@progbits
	.align	128
        .global         _Z10compute_piPfl
        .type           _Z10compute_piPfl,@function
        .size           _Z10compute_piPfl,(.L_x_16 - _Z10compute_piPfl)
        .other          _Z10compute_piPfl,@"STO_CUDA_ENTRY STV_DEFAULT"
_Z10compute_piPfl:
.text._Z10compute_piPfl:
[----:B------:R-:W-:Y:S01]  /*0000*/  LDC R1, c[0x0][0x37c] ;  /* 0x0000df00ff017b82 */ /* 0x000fe20000000800 */
[----:B------:R-:W0:Y:S07]  /*0010*/  S2R R0, SR_TID.X ;  /* 0x0000000000007919 */ /* 0x000e2e0000002100 */
[----:B------:R-:W1:Y:S01]  /*0020*/  S2UR UR4, SR_CTAID.X ;  /* 0x00000000000479c3 */ /* 0x000e620000002500 */
[----:B------:R-:W2:Y:S07]  /*0030*/  LDCU.64 UR6, c[0x0][0x388] ;  /* 0x00007100ff0677ac */ /* 0x000eae0008000a00 */
[----:B------:R-:W1:Y:S01]  /*0040*/  LDC R7, c[0x0][0x360] ;  /* 0x0000d800ff077b82 */ /* 0x000e620000000800 */
[----:B0-----:R-:W-:Y:S01]  /*0050*/  ISETP.NE.AND P0, PT, R0, RZ, PT ;  /* 0x000000ff0000720c */ /* 0x001fe20003f05270 */
[----:B-1----:R-:W-:-:S12]  /*0060*/  IMAD R6, R7, UR4, R0 ;  /* 0x0000000407067c24 */ /* 0x002fd8000f8e0200 */
[----:B------:R-:W0:Y:S01]  /*0070*/  @!P0 S2R R3, SR_CgaCtaId ;  /* 0x0000000000038919 */ /* 0x000e220000008800 */
[----:B------:R-:W-:-:S04]  /*0080*/  @!P0 MOV R2, 0x400 ;  /* 0x0000040000028802 */ /* 0x000fc80000000f00 */
[----:B0-----:R-:W-:Y:S02]  /*0090*/  @!P0 LEA R2, R3, R2, 0x18 ;  /* 0x0000000203028211 */ /* 0x001fe400078ec0ff */
[----:B------:R-:W-:-:S03]  /*00a0*/  SHF.R.S32.HI R3, RZ, 0x1f, R6 ;  /* 0x0000001fff037819 */ /* 0x000fc60000011406 */
[----:B------:R0:W-:Y:S01]  /*00b0*/  @!P0 STS [R2], RZ ;  /* 0x000000ff02008388 */ /* 0x0001e20000000800 */
[----:B--2---:R-:W-:-:S04]  /*00c0*/  ISETP.GE.U32.AND P0, PT, R6, UR6, PT ;  /* 0x0000000606007c0c */ /* 0x004fc8000bf06070 */
[----:B------:R-:W-:-:S13]  /*00d0*/  ISETP.GE.AND.EX P0, PT, R3, UR7, PT, P0 ;  /* 0x0000000703007c0c */ /* 0x000fda000bf06300 */
[----:B0-----:R-:W-:Y:S05]  /*00e0*/  @P0 BRA `(.L_x_0) ;  /* 0x0000000000dc0947 */ /* 0x001fea0003800000 */
[----:B------:R-:W0:Y:S02]  /*00f0*/  LDCU.64 UR4, c[0x0][0x388] ;  /* 0x00007100ff0477ac */ /* 0x000e240008000a00 */
[----:B0-----:R-:W0:Y:S08]  /*0100*/  I2F.F64.S64 R8, UR4 ;  /* 0x0000000400087d12 */ /* 0x001e300008301c00 */
[----:B0-----:R-:W0:Y:S01]  /*0110*/  MUFU.RCP64H R3, R9 ;  /* 0x0000000900037308 */ /* 0x001e220000001800 */
[----:B------:R-:W-:-:S05]  /*0120*/  VIADD R2, R9, 0x300402 ;  /* 0x0030040209027836 */ /* 0x000fca0000000000 */
[----:B------:R-:W-:Y:S01]  /*0130*/  FSETP.GEU.AND P0, PT, |R2|, 5.8789094863358348022e-39, PT ;  /* 0x004004020200780b */ /* 0x000fe20003f0e200 */
[----:B0-----:R-:W-:-:S08]  /*0140*/  DFMA R4, -R8, R2, 1 ;  /* 0x3ff000000804742b */ /* 0x001fd00000000102 */
[----:B------:R-:W-:-:S08]  /*0150*/  DFMA R4, R4, R4, R4 ;  /* 0x000000040404722b */ /* 0x000fd00000000004 */
[----:B------:R-:W-:-:S08]  /*0160*/  DFMA R4, R2, R4, R2 ;  /* 0x000000040204722b */ /* 0x000fd00000000002 */
[----:B------:R-:W-:-:S08]  /*0170*/  DFMA R10, -R8, R4, 1 ;  /* 0x3ff00000080a742b */ /* 0x000fd00000000104 */
[----:B------:R-:W-:Y:S01]  /*0180*/  DFMA R4, R4, R10, R4 ;  /* 0x0000000a0404722b */ /* 0x000fe20000000004 */
[----:B------:R-:W-:Y:S10]  /*0190*/  @P0 BRA `(.L_x_1) ;  /* 0x0000000000100947 */ /* 0x000ff40003800000 */
[----:B------:R-:W-:-:S05]  /*01a0*/  LOP3.LUT R2, R9, 0x7fffffff, RZ, 0xc0, !PT ;  /* 0x7fffffff09027812 */ /* 0x000fca00078ec0ff */
[----:B------:R-:W-:Y:S01]  /*01b0*/  VIADD R10, R2, 0xfff00000 ;  /* 0xfff00000020a7836 */ /* 0x000fe20000000000 */
[----:B------:R-:W-:-:S07]  /*01c0*/  MOV R2, 0x1e0 ;  /* 0x000001e000027802 */ /* 0x000fce0000000f00 */
[----:B------:R-:W-:Y:S05]  /*01d0*/  CALL.REL.NOINC `($__internal_0_$__cuda_sm20_dblrcp_rn_slowpath_v3) ;  /* 0x0000000000d07944 */ /* 0x000fea0003c00000 */
.L_x_1:
[----:B------:R-:W0:Y:S02]  /*01e0*/  LDCU UR4, c[0x0][0x370] ;  /* 0x00006e00ff0477ac */ /* 0x000e240008000800 */
[----:B0-----:R-:W-:-:S07]  /*01f0*/  IMAD R7, R7, UR4, RZ ;  /* 0x0000000407077c24 */ /* 0x001fce000f8e02ff */
.L_x_6:
[----:B------:R-:W0:Y:S01]  /*0200*/  I2F.F64 R2, R6 ;  /* 0x0000000600027312 */ /* 0x000e220000201c00 */
[----:B------:R-:W-:Y:S05]  /*0210*/  YIELD ;  /* 0x0000000000007946 */ /* 0x000fea0003800000 */
[----:B------:R-:W-:Y:S01]  /*0220*/  BSSY.RECONVERGENT B0, `(.L_x_2) ;  /* 0x0000013000007945 */ /* 0x000fe20003800200 */
[----:B0-----:R-:W-:-:S08]  /*0230*/  DADD R2, R2, -0.5 ;  /* 0xbfe0000002027429 */ /* 0x001fd00000000000 */
[----:B------:R-:W-:-:S08]  /*0240*/  DMUL R2, R2, R4 ;  /* 0x0000000402027228 */ /* 0x000fd00000000000 */
[----:B------:R-:W-:Y:S01]  /*0250*/  DFMA R8, R2, R2, 1 ;  /* 0x3ff000000208742b */ /* 0x000fe20000000002 */
[----:B------:R-:W-:-:S05]  /*0260*/  IMAD.MOV.U32 R2, RZ, RZ, 0x1 ;  /* 0x00000001ff027424 */ /* 0x000fca00078e00ff */
[----:B------:R-:W0:Y:S02]  /*0270*/  MUFU.RCP64H R3, R9 ;  /* 0x0000000900037308 */ /* 0x000e240000001800 */
[----:B0-----:R-:W-:-:S08]  /*0280*/  DFMA R10, -R8, R2, 1 ;  /* 0x3ff00000080a742b */ /* 0x001fd00000000102 */
[----:B------:R-:W-:-:S08]  /*0290*/  DFMA R10, R10, R10, R10 ;  /* 0x0000000a0a0a722b */ /* 0x000fd0000000000a */
[----:B------:R-:W-:-:S08]  /*02a0*/  DFMA R10, R2, R10, R2 ;  /* 0x0000000a020a722b */ /* 0x000fd00000000002 */
[----:B------:R-:W-:-:S08]  /*02b0*/  DFMA R2, -R8, R10, 1 ;  /* 0x3ff000000802742b */ /* 0x000fd0000000010a */
[----:B------:R-:W-:-:S08]  /*02c0*/  DFMA R2, R10, R2, R10 ;  /* 0x000000020a02722b */ /* 0x000fd0000000000a */
[----:B------:R-:W-:-:S08]  /*02d0*/  DMUL R10, R2, 4 ;  /* 0x40100000020a7828 */ /* 0x000fd00000000000 */
[----:B------:R-:W-:-:S08]  /*02e0*/  DFMA R12, -R8, R10, 4 ;  /* 0x40100000080c742b */ /* 0x000fd0000000010a */
[----:B------:R-:W-:-:S10]  /*02f0*/  DFMA R2, R2, R12, R10 ;  /* 0x0000000c0202722b */ /* 0x000fd4000000000a */
[----:B------:R-:W-:-:S05]  /*0300*/  FFMA R10, RZ, R9, R3 ;  /* 0x00000009ff0a7223 */ /* 0x000fca0000000003 */
[----:B------:R-:W-:-:S13]  /*0310*/  FSETP.GT.AND P0, PT, |R10|, 1.469367938527859385e-39, PT ;  /* 0x001000000a00780b */ /* 0x000fda0003f04200 */
[----:B------:R-:W-:Y:S05]  /*0320*/  @P0 BRA `(.L_x_3) ;  /* 0x0000000000080947 */ /* 0x000fea0003800000 */
[----:B------:R-:W-:-:S07]  /*0330*/  MOV R12, 0x350 ;  /* 0x00000350000c7802 */ /* 0x000fce0000000f00 */
[----:B------:R-:W-:Y:S05]  /*0340*/  CALL.REL.NOINC `($__internal_1_$__cuda_sm20_div_rn_f64_full) ;  /* 0x0000000400187944 */ /* 0x000fea0003c00000 */
.L_x_3:
[----:B------:R-:W-:Y:S05]  /*0350*/  BSYNC.RECONVERGENT B0 ;  /* 0x0000000000007941 */ /* 0x000fea0003800200 */
.L_x_2:
[----:B------:R-:W0:Y:S01]  /*0360*/  S2R R11, SR_CgaCtaId ;  /* 0x00000000000b7919 */ /* 0x000e220000008800 */
[----:B------:R1:W2:Y:S01]  /*0370*/  F2F.F32.F64 R9, R2 ;  /* 0x0000000200097310 */ /* 0x0002a20000301000 */
[----:B------:R-:W-:Y:S01]  /*0380*/  MOV R8, 0x400 ;  /* 0x0000040000087802 */ /* 0x000fe20000000f00 */
[----:B------:R-:W-:Y:S03]  /*0390*/  BSSY.RECONVERGENT B0, `(.L_x_4) ;  /* 0x0000006000007945 */ /* 0x000fe60003800200 */
[----:B012---:R-:W-:-:S07]  /*03a0*/  LEA R8, R11, R8, 0x18 ;  /* 0x000000080b087211 */ /* 0x007fce00078ec0ff */
.L_x_5:
[----:B------:R-:W0:Y:S02]  /*03b0*/  LDS R2, [R8] ;  /* 0x0000000008027984 */ /* 0x000e240000000800 */
[----:B0-----:R-:W-:-:S05]  /*03c0*/  FADD R3, R9, R2 ;  /* 0x0000000209037221 */ /* 0x001fca0000000000 */
[----:B------:R-:W0:Y:S02]  /*03d0*/  ATOMS.CAST.SPIN P0, [R8], R2, R3 ;  /* 0x000000020800758d */ /* 0x000e240001800003 */
[----:B0-----:R-:W-:Y:S05]  /*03e0*/  @!P0 BRA `(.L_x_5) ;  /* 0xfffffffc00f08947 */ /* 0x001fea000383ffff */
[----:B------:R-:W-:Y:S05]  /*03f0*/  BSYNC.RECONVERGENT B0 ;  /* 0x0000000000007941 */ /* 0x000fea0003800200 */
.L_x_4:
[----:B------:R-:W0:Y:S01]  /*0400*/  LDCU.64 UR4, c[0x0][0x388] ;  /* 0x00007100ff0477ac */ /* 0x000e220008000a00 */
[----:B------:R-:W-:-:S05]  /*0410*/  IMAD.IADD R6, R7, 0x1, R6 ;  /* 0x0000000107067824 */ /* 0x000fca00078e0206 */
[----:B------:R-:W-:Y:S02]  /*0420*/  SHF.R.S32.HI R2, RZ, 0x1f, R6 ;  /* 0x0000001fff027819 */ /* 0x000fe40000011406 */
[----:B0-----:R-:W-:-:S04]  /*0430*/  ISETP.GE.U32.AND P0, PT, R6, UR4, PT ;  /* 0x0000000406007c0c */ /* 0x001fc8000bf06070 */
[----:B------:R-:W-:-:S13]  /*0440*/  ISETP.GE.AND.EX P0, PT, R2, UR5, PT, P0 ;  /* 0x0000000502007c0c */ /* 0x000fda000bf06300 */
[----:B------:R-:W-:Y:S05]  /*0450*/  @!P0 BRA `(.L_x_6) ;  /* 0xfffffffc00688947 */ /* 0x000fea000383ffff */
.L_x_0:
[----:B------:R-:W-:Y:S05]  /*0460*/  WARPSYNC.ALL ;  /* 0x0000000000007948 */ /* 0x000fea0003800000 */
[----:B------:R-:W-:Y:S01]  /*0470*/  BAR.SYNC.DEFER_BLOCKING 0x0 ;  /* 0x0000000000007b1d */ /* 0x000fe20000010000 */
[----:B------:R-:W-:-:S13]  /*0480*/  ISETP.NE.AND P0, PT, R0, RZ, PT ;  /* 0x000000ff0000720c */ /* 0x000fda0003f05270 */
[----:B------:R-:W-:Y:S05]  /*0490*/  @P0 EXIT ;  /* 0x000000000000094d */ /* 0x000fea0003800000 */
[----:B------:R-:W0:Y:S01]  /*04a0*/  S2UR UR5, SR_CgaCtaId ;  /* 0x00000000000579c3 */ /* 0x000e220000008800 */
[----:B------:R-:W-:-:S07]  /*04b0*/  UMOV UR4, 0x400 ;  /* 0x0000040000047882 */ /* 0x000fce0000000000 */
[----:B------:R-:W1:Y:S01]  /*04c0*/  LDC.64 R2, c[0x0][0x380] ;  /* 0x0000e000ff027b82 */ /* 0x000e620000000a00 */
[----:B0-----:R-:W-:-:S09]  /*04d0*/  ULEA UR4, UR5, UR4, 0x18 ;  /* 0x0000000405047291 */ /* 0x001fd2000f8ec0ff */
[----:B------:R-:W1:Y:S02]  /*04e0*/  LDS R5, [UR4] ;  /* 0x00000004ff057984 */ /* 0x000e640008000800 */
[----:B------:R-:W1:Y:S02]  /*04f0*/  LDCU.64 UR4, c[0x0][0x358] ;  /* 0x00006b00ff0477ac */ /* 0x000e640008000a00 */
[----:B-1----:R-:W-:Y:S01]  /*0500*/  REDG.E.ADD.F32.FTZ.RN.STRONG.GPU desc[UR4][R2.64], R5 ;  /* 0x00000005020079a6 */ /* 0x002fe2000c12f304 */
[----:B------:R-:W-:Y:S05]  /*0510*/  EXIT ;  /* 0x000000000000794d */ /* 0x000fea0003800000 */
        .weak           $__internal_0_$__cuda_sm20_dblrcp_rn_slowpath_v3
        .type           $__internal_0_$__cuda_sm20_dblrcp_rn_slowpath_v3,@function
        .size           $__internal_0_$__cuda_sm20_dblrcp_rn_slowpath_v3,($__internal_1_$__cuda_sm20_div_rn_f64_full - $__internal_0_$__cuda_sm20_dblrcp_rn_slowpath_v3)
$__internal_0_$__cuda_sm20_dblrcp_rn_slowpath_v3:
[----:B------:R-:W-:Y:S02]  /*0520*/  IMAD.MOV.U32 R4, RZ, RZ, R8 ;  /* 0x000000ffff047224 */ /* 0x000fe400078e0008 */
[----:B------:R-:W-:-:S06]  /*0530*/  IMAD.MOV.U32 R5, RZ, RZ, R9 ;  /* 0x000000ffff057224 */ /* 0x000fcc00078e0009 */
[----:B------:R-:W-:-:S14]  /*0540*/  DSETP.GTU.AND P0, PT, |R4|, +INF , PT ;  /* 0x7ff000000400742a */ /* 0x000fdc0003f0c200 */
[----:B------:R-:W-:Y:S05]  /*0550*/  @P0 BRA `(.L_x_7) ;  /* 0x00000000007c0947 */ /* 0x000fea0003800000 */
[----:B------:R-:W-:-:S05]  /*0560*/  LOP3.LUT R3, R9, 0x7fffffff, RZ, 0xc0, !PT ;  /* 0x7fffffff09037812 */ /* 0x000fca00078ec0ff */
[----:B------:R-:W-:-:S05]  /*0570*/  VIADD R8, R3, 0xffffffff ;  /* 0xffffffff03087836 */ /* 0x000fca0000000000 */
[----:B------:R-:W-:-:S13]  /*0580*/  ISETP.GE.U32.AND P0, PT, R8, 0x7fefffff, PT ;  /* 0x7fefffff0800780c */ /* 0x000fda0003f06070 */
[----:B------:R-:W-:Y:S01]  /*0590*/  @P0 LOP3.LUT R9, R5, 0x7ff00000, RZ, 0x3c, !PT ;  /* 0x7ff0000005090812 */ /* 0x000fe200078e3cff */
[----:B------:R-:W-:Y:S01]  /*05a0*/  @P0 IMAD.MOV.U32 R8, RZ, RZ, RZ ;  /* 0x000000ffff080224 */ /* 0x000fe200078e00ff */
[----:B------:R-:W-:Y:S06]  /*05b0*/  @P0 BRA `(.L_x_8) ;  /* 0x00000000006c0947 */ /* 0x000fec0003800000 */
[----:B------:R-:W-:-:S13]  /*05c0*/  ISETP.GE.U32.AND P0, PT, R3, 0x1000001, PT ;  /* 0x010000010300780c */ /* 0x000fda0003f06070 */
[----:B------:R-:W-:Y:S05]  /*05d0*/  @!P0 BRA `(.L_x_9) ;  /* 0x0000000000348947 */ /* 0x000fea0003800000 */
[----:B------:R-:W-:Y:S02]  /*05e0*/  VIADD R9, R5, 0xc0200000 ;  /* 0xc020000005097836 */ /* 0x000fe40000000000 */
[----:B------:R-:W-:Y:S02]  /*05f0*/  IMAD.MOV.U32 R8, RZ, RZ, R4 ;  /* 0x000000ffff087224 */ /* 0x000fe400078e0004 */
[----:B------:R-:W0:Y:S04]  /*0600*/  MUFU.RCP64H R11, R9 ;  /* 0x00000009000b7308 */ /* 0x000e280000001800 */
[----:B0-----:R-:W-:-:S08]  /*0610*/  DFMA R12, -R8, R10, 1 ;  /* 0x3ff00000080c742b */ /* 0x001fd0000000010a */
[----:B------:R-:W-:-:S08]  /*0620*/  DFMA R12, R12, R12, R12 ;  /* 0x0000000c0c0c722b */ /* 0x000fd0000000000c */
[----:B------:R-:W-:-:S08]  /*0630*/  DFMA R12, R10, R12, R10 ;  /* 0x0000000c0a0c722b */ /* 0x000fd0000000000a */
[----:B------:R-:W-:-:S08]  /*0640*/  DFMA R10, -R8, R12, 1 ;  /* 0x3ff00000080a742b */ /* 0x000fd0000000010c */
[----:B------:R-:W-:-:S08]  /*0650*/  DFMA R10, R12, R10, R12 ;  /* 0x0000000a0c0a722b */ /* 0x000fd0000000000c */
[----:B------:R-:W-:-:S08]  /*0660*/  DMUL R10, R10, 2.2250738585072013831e-308 ;  /* 0x001000000a0a7828 */ /* 0x000fd00000000000 */
[----:B------:R-:W-:-:S08]  /*0670*/  DFMA R4, -R4, R10, 1 ;  /* 0x3ff000000404742b */ /* 0x000fd0000000010a */
[----:B------:R-:W-:-:S08]  /*0680*/  DFMA R4, R4, R4, R4 ;  /* 0x000000040404722b */ /* 0x000fd00000000004 */
[----:B------:R-:W-:Y:S01]  /*0690*/  DFMA R8, R10, R4, R10 ;  /* 0x000000040a08722b */ /* 0x000fe2000000000a */
[----:B------:R-:W-:Y:S10]  /*06a0*/  BRA `(.L_x_8) ;  /* 0x0000000000307947 */ /* 0x000ff40003800000 */
.L_x_9:
[----:B------:R-:W-:Y:S01]  /*06b0*/  DMUL R4, R4, 8.11296384146066816958e+31 ;  /* 0x4690000004047828 */ /* 0x000fe20000000000 */
[----:B------:R-:W-:-:S05]  /*06c0*/  IMAD.MOV.U32 R8, RZ, RZ, R10 ;  /* 0x000000ffff087224 */ /* 0x000fca00078e000a */
[----:B------:R-:W0:Y:S02]  /*06d0*/  MUFU.RCP64H R9, R5 ;  /* 0x0000000500097308 */ /* 0x000e240000001800 */
[----:B0-----:R-:W-:-:S08]  /*06e0*/  DFMA R10, -R4, R8, 1 ;  /* 0x3ff00000040a742b */ /* 0x001fd00000000108 */
[----:B------:R-:W-:-:S08]  /*06f0*/  DFMA R10, R10, R10, R10 ;  /* 0x0000000a0a0a722b */ /* 0x000fd0000000000a */
[----:B------:R-:W-:-:S08]  /*0700*/  DFMA R10, R8, R10, R8 ;  /* 0x0000000a080a722b */ /* 0x000fd00000000008 */
[----:B------:R-:W-:-:S08]  /*0710*/  DFMA R8, -R4, R10, 1 ;  /* 0x3ff000000408742b */ /* 0x000fd0000000010a */
[----:B------:R-:W-:-:S08]  /*0720*/  DFMA R8, R10, R8, R10 ;  /* 0x000000080a08722b */ /* 0x000fd0000000000a */
[----:B------:R-:W-:Y:S01]  /*0730*/  DMUL R8, R8, 8.11296384146066816958e+31 ;  /* 0x4690000008087828 */ /* 0x000fe20000000000 */
[----:B------:R-:W-:Y:S10]  /*0740*/  BRA `(.L_x_8) ;  /* 0x0000000000087947 */ /* 0x000ff40003800000 */
.L_x_7:
[----:B------:R-:W-:Y:S01]  /*0750*/  LOP3.LUT R9, R5, 0x80000, RZ, 0xfc, !PT ;  /* 0x0008000005097812 */ /* 0x000fe200078efcff */
[----:B------:R-:W-:-:S07]  /*0760*/  IMAD.MOV.U32 R8, RZ, RZ, R4 ;  /* 0x000000ffff087224 */ /* 0x000fce00078e0004 */
.L_x_8:
[----:B------:R-:W-:Y:S02]  /*0770*/  IMAD.MOV.U32 R3, RZ, RZ, 0x0 ;  /* 0x00000000ff037424 */ /* 0x000fe400078e00ff */
[----:B------:R-:W-:Y:S02]  /*0780*/  IMAD.MOV.U32 R4, RZ, RZ, R8 ;  /* 0x000000ffff047224 */ /* 0x000fe400078e0008 */
[----:B------:R-:W-:Y:S01]  /*0790*/  IMAD.MOV.U32 R5, RZ, RZ, R9 ;  /* 0x000000ffff057224 */ /* 0x000fe200078e0009 */
[----:B------:R-:W-:Y:S06]  /*07a0*/  RET.REL.NODEC R2 `(_Z10compute_piPfl) ;  /* 0xfffffff802147950 */ /* 0x000fec0003c3ffff */
        .weak           $__internal_1_$__cuda_sm20_div_rn_f64_full
        .type           $__internal_1_$__cuda_sm20_div_rn_f64_full,@function
        .size           $__internal_1_$__cuda_sm20_div_rn_f64_full,(.L_x_16 - $__internal_1_$__cuda_sm20_div_rn_f64_full)
$__internal_1_$__cuda_sm20_div_rn_f64_full:
[C---:B------:R-:W-:Y:S01]  /*07b0*/  FSETP.GEU.AND P0, PT, |R9|.reuse, 1.469367938527859385e-39, PT ;  /* 0x001000000900780b */ /* 0x040fe20003f0e200 */
[----:B------:R-:W-:Y:S01]  /*07c0*/  IMAD.MOV.U32 R10, RZ, RZ, 0x1 ;  /* 0x00000001ff0a7424 */ /* 0x000fe200078e00ff */
[C---:B------:R-:W-:Y:S01]  /*07d0*/  LOP3.LUT R2, R9.reuse, 0x800fffff, RZ, 0xc0, !PT ;  /* 0x800fffff09027812 */ /* 0x040fe200078ec0ff */
[----:B------:R-:W-:Y:S01]  /*07e0*/  IMAD.MOV.U32 R21, RZ, RZ, 0x40100000 ;  /* 0x40100000ff157424 */ /* 0x000fe200078e00ff */
[----:B------:R-:W-:Y:S01]  /*07f0*/  LOP3.LUT R20, R9, 0x7ff00000, RZ, 0xc0, !PT ;  /* 0x7ff0000009147812 */ /* 0x000fe200078ec0ff */
[----:B------:R-:W-:Y:S01]  /*0800*/  IMAD.MOV.U32 R13, RZ, RZ, 0x1ca00000 ;  /* 0x1ca00000ff0d7424 */ /* 0x000fe200078e00ff */
[----:B------:R-:W-:Y:S01]  /*0810*/  LOP3.LUT R3, R2, 0x3ff00000, RZ, 0xfc, !PT ;  /* 0x3ff0000002037812 */ /* 0x000fe200078efcff */
[----:B------:R-:W-:Y:S01]  /*0820*/  IMAD.MOV.U32 R2, RZ, RZ, R8 ;  /* 0x000000ffff027224 */ /* 0x000fe200078e0008 */
[----:B------:R-:W-:Y:S01]  /*0830*/  ISETP.LE.U32.AND P1, PT, R20, 0x40100000, PT ;  /* 0x401000001400780c */ /* 0x000fe20003f23070 */
[----:B------:R-:W-:Y:S01]  /*0840*/  VIADD R22, R21, 0xffffffff ;  /* 0xffffffff15167836 */ /* 0x000fe20000000000 */
[----:B------:R-:W-:Y:S03]  /*0850*/  BSSY.RECONVERGENT B1, `(.L_x_10) ;  /* 0x0000040000017945 */ /* 0x000fe60003800200 */
[----:B------:R-:W-:-:S06]  /*0860*/  @!P0 DMUL R2, R8, 8.98846567431157953865e+307 ;  /* 0x7fe0000008028828 */ /* 0x000fcc0000000000 */
[----:B------:R-:W0:Y:S04]  /*0870*/  MUFU.RCP64H R11, R3 ;  /* 0x00000003000b7308 */ /* 0x000e280000001800 */
[----:B------:R-:W-:Y:S02]  /*0880*/  @!P0 LOP3.LUT R20, R3, 0x7ff00000, RZ, 0xc0, !PT ;  /* 0x7ff0000003148812 */ /* 0x000fe400078ec0ff */
[----:B------:R-:W-:-:S03]  /*0890*/  ISETP.GT.U32.AND P0, PT, R22, 0x7feffffe, PT ;  /* 0x7feffffe1600780c */ /* 0x000fc60003f04070 */
[----:B------:R-:W-:-:S05]  /*08a0*/  VIADD R22, R20, 0xffffffff ;  /* 0xffffffff14167836 */ /* 0x000fca0000000000 */
[----:B------:R-:W-:Y:S01]  /*08b0*/  ISETP.GT.U32.OR P0, PT, R22, 0x7feffffe, P0 ;  /* 0x7feffffe1600780c */ /* 0x000fe20000704470 */
[----:B0-----:R-:W-:-:S08]  /*08c0*/  DFMA R14, R10, -R2, 1 ;  /* 0x3ff000000a0e742b */ /* 0x001fd00000000802 */
[----:B------:R-:W-:-:S08]  /*08d0*/  DFMA R14, R14, R14, R14 ;  /* 0x0000000e0e0e722b */ /* 0x000fd0000000000e */
[----:B------:R-:W-:-:S08]  /*08e0*/  DFMA R14, R10, R14, R10 ;  /* 0x0000000e0a0e722b */ /* 0x000fd0000000000a */
[----:B------:R-:W-:-:S08]  /*08f0*/  DFMA R10, R14, -R2, 1 ;  /* 0x3ff000000e0a742b */ /* 0x000fd00000000802 */
[----:B------:R-:W-:Y:S01]  /*0900*/  DFMA R14, R14, R10, R14 ;  /* 0x0000000a0e0e722b */ /* 0x000fe2000000000e */
[----:B------:R-:W-:Y:S01]  /*0910*/  SEL R11, R13, 0x63400000, !P1 ;  /* 0x634000000d0b7807 */ /* 0x000fe20004800000 */
[----:B------:R-:W-:-:S06]  /*0920*/  IMAD.MOV.U32 R10, RZ, RZ, RZ ;  /* 0x000000ffff0a7224 */ /* 0x000fcc00078e00ff */
[----:B------:R-:W-:-:S08]  /*0930*/  DMUL R16, R14, R10 ;  /* 0x0000000a0e107228 */ /* 0x000fd00000000000 */
[----:B------:R-:W-:-:S08]  /*0940*/  DFMA R18, R16, -R2, R10 ;  /* 0x800000021012722b */ /* 0x000fd0000000000a */
[----:B------:R-:W-:Y:S01]  /*0950*/  DFMA R14, R14, R18, R16 ;  /* 0x000000120e0e722b */ /* 0x000fe20000000010 */
[----:B------:R-:W-:Y:S10]  /*0960*/  @P0 BRA `(.L_x_11) ;  /* 0x0000000000740947 */ /* 0x000ff40003800000 */
[----:B------:R-:W-:Y:S01]  /*0970*/  LOP3.LUT R18, R9, 0x7ff00000, RZ, 0xc0, !PT ;  /* 0x7ff0000009127812 */ /* 0x000fe200078ec0ff */
[----:B------:R-:W-:-:S03]  /*0980*/  IMAD.MOV.U32 R16, RZ, RZ, 0x40100000 ;  /* 0x40100000ff107424 */ /* 0x000fc600078e00ff */
[----:B------:R-:W-:Y:S01]  /*0990*/  ISETP.LE.U32.AND P0, PT, R18, 0x40100000, PT ;  /* 0x401000001200780c */ /* 0x000fe20003f03070 */
[----:B------:R-:W-:-:S03]  /*09a0*/  IMAD.MOV R17, RZ, RZ, -R18 ;  /* 0x000000ffff117224 */ /* 0x000fc600078e0a12 */
[----:B------:R-:W-:Y:S02]  /*09b0*/  SEL R18, R13, 0x63400000, !P0 ;  /* 0x634000000d127807 */ /* 0x000fe40004000000 */
[----:B------:R-:W-:-:S04]  /*09c0*/  VIADDMNMX R16, R17, R16, 0xb9600000, !PT ;  /* 0xb960000011107446 */ /* 0x000fc80007800110 */
[----:B------:R-:W-:-:S05]  /*09d0*/  VIMNMX R13, PT, PT, R16, 0x46a00000, PT ;  /* 0x46a00000100d7848 */ /* 0x000fca0003fe0100 */
[----:B------:R-:W-:Y:S02]  /*09e0*/  IMAD.IADD R13, R13, 0x1, -R18 ;  /* 0x000000010d0d7824 */ /* 0x000fe400078e0a12 */
[----:B------:R-:W-:Y:S02]  /*09f0*/  IMAD.MOV.U32 R18, RZ, RZ, RZ ;  /* 0x000000ffff127224 */ /* 0x000fe400078e00ff */
[----:B------:R-:W-:-:S06]  /*0a00*/  VIADD R19, R13, 0x7fe00000 ;  /* 0x7fe000000d137836 */ /* 0x000fcc0000000000 */
[----:B------:R-:W-:-:S10]  /*0a10*/  DMUL R16, R14, R18 ;  /* 0x000000120e107228 */ /* 0x000fd40000000000 */
[----:B------:R-:W-:-:S13]  /*0a20*/  FSETP.GTU.AND P0, PT, |R17|, 1.469367938527859385e-39, PT ;  /* 0x001000001100780b */ /* 0x000fda0003f0c200 */
[----:B------:R-:W-:Y:S05]  /*0a30*/  @P0 BRA `(.L_x_12) ;  /* 0x0000000000840947 */ /* 0x000fea0003800000 */
[----:B------:R-:W-:Y:S01]  /*0a40*/  DFMA R2, R14, -R2, R10 ;  /* 0x800000020e02722b */ /* 0x000fe2000000000a */
[----:B------:R-:W-:-:S09]  /*0a50*/  IMAD.MOV.U32 R18, RZ, RZ, RZ ;  /* 0x000000ffff127224 */ /* 0x000fd200078e00ff */
[C---:B------:R-:W-:Y:S02]  /*0a60*/  FSETP.NEU.AND P0, PT, R3.reuse, RZ, PT ;  /* 0x000000ff0300720b */ /* 0x040fe40003f0d000 */
[----:B------:R-:W-:-:S04]  /*0a70*/  LOP3.LUT R9, R3, 0x80000000, R9, 0x48, !PT ;  /* 0x8000000003097812 */ /* 0x000fc800078e4809 */
[----:B------:R-:W-:-:S07]  /*0a80*/  LOP3.LUT R19, R9, R19, RZ, 0xfc, !PT ;  /* 0x0000001309137212 */ /* 0x000fce00078efcff */
[----:B------:R-:W-:Y:S05]  /*0a90*/  @!P0 BRA `(.L_x_12) ;  /* 0x00000000006c8947 */ /* 0x000fea0003800000 */
[----:B------:R-:W-:Y:S01]  /*0aa0*/  IMAD.MOV R3, RZ, RZ, -R13 ;  /* 0x000000ffff037224 */ /* 0x000fe200078e0a0d */
[----:B------:R-:W-:Y:S01]  /*0ab0*/  IADD3 R13, PT, PT, -R13, -0x43300000, RZ ;  /* 0xbcd000000d0d7810 */ /* 0x000fe20007ffe1ff */
[----:B------:R-:W-:-:S06]  /*0ac0*/  IMAD.MOV.U32 R2, RZ, RZ, RZ ;  /* 0x000000ffff027224 */ /* 0x000fcc00078e00ff */
[----:B------:R-:W-:Y:S02]  /*0ad0*/  DFMA R2, R16, -R2, R14 ;  /* 0x800000021002722b */ /* 0x000fe4000000000e */
[----:B------:R-:W-:-:S08]  /*0ae0*/  DMUL.RP R14, R14, R18 ;  /* 0x000000120e0e7228 */ /* 0x000fd00000008000 */
[----:B------:R-:W-:Y:S02]  /*0af0*/  FSETP.NEU.AND P0, PT, |R3|, R13, PT ;  /* 0x0000000d0300720b */ /* 0x000fe40003f0d200 */
[----:B------:R-:W-:Y:S02]  /*0b00*/  LOP3.LUT R9, R15, R9, RZ, 0x3c, !PT ;  /* 0x000000090f097212 */ /* 0x000fe400078e3cff */
[----:B------:R-:W-:Y:S02]  /*0b10*/  FSEL R16, R14, R16, !P0 ;  /* 0x000000100e107208 */ /* 0x000fe40004000000 */
[----:B------:R-:W-:Y:S01]  /*0b20*/  FSEL R17, R9, R17, !P0 ;  /* 0x0000001109117208 */ /* 0x000fe20004000000 */
[----:B------:R-:W-:Y:S06]  /*0b30*/  BRA `(.L_x_12) ;  /* 0x0000000000447947 */ /* 0x000fec0003800000 */
.L_x_11:
[----:B------:R-:W-:-:S14]  /*0b40*/  DSETP.NAN.AND P0, PT, R8, R8, PT ;  /* 0x000000080800722a */ /* 0x000fdc0003f08000 */
[----:B------:R-:W-:Y:S05]  /*0b50*/  @P0 BRA `(.L_x_13) ;  /* 0x0000000000340947 */ /* 0x000fea0003800000 */
[----:B------:R-:W-:Y:S01]  /*0b60*/  ISETP.NE.AND P0, PT, R21, R20, PT ;  /* 0x000000141500720c */ /* 0x000fe20003f05270 */
[----:B------:R-:W-:Y:S02]  /*0b70*/  IMAD.MOV.U32 R16, RZ, RZ, 0x0 ;  /* 0x00000000ff107424 */ /* 0x000fe400078e00ff */
[----:B------:R-:W-:-:S10]  /*0b80*/  IMAD.MOV.U32 R17, RZ, RZ, -0x80000 ;  /* 0xfff80000ff117424 */ /* 0x000fd400078e00ff */
[----:B------:R-:W-:Y:S05]  /*0b90*/  @!P0 BRA `(.L_x_12) ;  /* 0x00000000002c8947 */ /* 0x000fea0003800000 */
[----:B------:R-:W-:Y:S02]  /*0ba0*/  ISETP.NE.AND P0, PT, R21, 0x7ff00000, PT ;  /* 0x7ff000001500780c */ /* 0x000fe40003f05270 */
[----:B------:R-:W-:Y:S02]  /*0bb0*/  LOP3.LUT R8, R9, 0x40100000, RZ, 0x3c, !PT ;  /* 0x4010000009087812 */ /* 0x000fe400078e3cff */
[----:B------:R-:W-:Y:S02]  /*0bc0*/  ISETP.EQ.OR P0, PT, R20, RZ, !P0 ;  /* 0x000000ff1400720c */ /* 0x000fe40004702670 */
[----:B------:R-:W-:-:S11]  /*0bd0*/  LOP3.LUT R17, R8, 0x80000000, RZ, 0xc0, !PT ;  /* 0x8000000008117812 */ /* 0x000fd600078ec0ff */
[----:B------:R-:W-:Y:S01]  /*0be0*/  @P0 LOP3.LUT R2, R17, 0x7ff00000, RZ, 0xfc, !PT ;  /* 0x7ff0000011020812 */ /* 0x000fe200078efcff */
[----:B------:R-:W-:Y:S02]  /*0bf0*/  @!P0 IMAD.MOV.U32 R16, RZ, RZ, RZ ;  /* 0x000000ffff108224 */ /* 0x000fe400078e00ff */
[----:B------:R-:W-:Y:S02]  /*0c00*/  @P0 IMAD.MOV.U32 R16, RZ, RZ, RZ ;  /* 0x000000ffff100224 */ /* 0x000fe400078e00ff */
[----:B------:R-:W-:Y:S01]  /*0c10*/  @P0 IMAD.MOV.U32 R17, RZ, RZ, R2 ;  /* 0x000000ffff110224 */ /* 0x000fe200078e0002 */
[----:B------:R-:W-:Y:S06]  /*0c20*/  BRA `(.L_x_12) ;  /* 0x0000000000087947 */ /* 0x000fec0003800000 */
.L_x_13:
[----:B------:R-:W-:Y:S01]  /*0c30*/  LOP3.LUT R17, R9, 0x80000, RZ, 0xfc, !PT ;  /* 0x0008000009117812 */ /* 0x000fe200078efcff */
[----:B------:R-:W-:-:S07]  /*0c40*/  IMAD.MOV.U32 R16, RZ, RZ, R8 ;  /* 0x000000ffff107224 */ /* 0x000fce00078e0008 */
.L_x_12:
[----:B------:R-:W-:Y:S05]  /*0c50*/  BSYNC.RECONVERGENT B1 ;  /* 0x0000000000017941 */ /* 0x000fea0003800200 */
.L_x_10:
[----:B------:R-:W-:Y:S02]  /*0c60*/  IMAD.MOV.U32 R13, RZ, RZ, 0x0 ;  /* 0x00000000ff0d7424 */ /* 0x000fe400078e00ff */
[----:B------:R-:W-:Y:S02]  /*0c70*/  IMAD.MOV.U32 R2, RZ, RZ, R16 ;  /* 0x000000ffff027224 */ /* 0x000fe400078e0010 */
[----:B------:R-:W-:Y:S01]  /*0c80*/  IMAD.MOV.U32 R3, RZ, RZ, R17 ;  /* 0x000000ffff037224 */ /* 0x000fe200078e0011 */
[----:B------:R-:W-:Y:S06]  /*0c90*/  RET.REL.NODEC R12 `(_Z10compute_piPfl) ;  /* 0xfffffff00cd87950 */ /* 0x000fec0003c3ffff */
.L_x_14:
[----:B------:R-:W-:-:S00]  /*0ca0*/  BRA `(.L_x_14) ;  /* 0xfffffffc00fc7947 */ /* 0x000fc0000383ffff */
[----:B------:R-:W-:-:S00]  /*0cb0*/  NOP ;  /* 0x0000000000007918 */ /* 0x000fc00000000000 */
        /* <DEDUP_REMOVED lines=12> */
.L_x_16:


//--------------------- .nv.shared._Z10compute_piPfl --------------------------
	.section	.nv.shared._Z10compute_piPfl,"aw",@nobits
	.sectionflags	@""
	.align	4
.nv.shared._Z10compute_piPfl:
	.zero		1028


//--------------------- .nv.shared.reserved.0     --------------------------
	.section	.nv.shared.reserved.0,"aw",@nobits
	.weak		__nv_reservedSMEM_offset_0_alias
	.size		__nv_reservedSMEM_offset_0_alias, 0, 64
	.other		__nv_reservedSMEM_offset_0_alias,@"STO_CUDA_RESERVED_SHARED STV_DEFAULT"
__nv_reservedSMEM_offset_0_alias:
	.zero		0
	.zero		64


//--------------------- .nv.constant0._Z10compute_piPfl --------------------------
	.section	.nv.constant0._Z10compute_piPfl,"a",@progbits
	.sectionflags	@""
	.align	4
.nv.constant0._Z10compute_piPfl:
	.zero		912


//--------------------- SYMBOLS --------------------------

	.type		.nv.reservedSmem.offset0,@object
	.size		.nv.reservedSmem.offset0,0x4
	.type		.nv.reservedSmem.cap,@object
	.size		.nv.reservedSmem.cap,0x4
